//
// Generated by NVIDIA NVVM Compiler
//
// Compiler Build ID: CL-36424714
// Cuda compilation tools, release 13.0, V13.0.88
// Based on NVVM 20.0.0
//

.version 9.0
.target sm_100
.address_size 64

	// .globl	_Z13Convolution2DPfS_S_iiii
.const .align 4 .b8 Mc[100];
// _ZZ13Convolution2DPfS_S_iiiiE2Ms has been demoted

.visible .entry _Z13Convolution2DPfS_S_iiii(
	.param .u64 .ptr .align 1 _Z13Convolution2DPfS_S_iiii_param_0,
	.param .u64 .ptr .align 1 _Z13Convolution2DPfS_S_iiii_param_1,
	.param .u64 .ptr .align 1 _Z13Convolution2DPfS_S_iiii_param_2,
	.param .u32 _Z13Convolution2DPfS_S_iiii_param_3,
	.param .u32 _Z13Convolution2DPfS_S_iiii_param_4,
	.param .u32 _Z13Convolution2DPfS_S_iiii_param_5,
	.param .u32 _Z13Convolution2DPfS_S_iiii_param_6
)
{
	.reg .pred 	%p<12>;
	.reg .b32 	%r<26>;
	.reg .b32 	%f<79>;
	.reg .b64 	%rd<12>;
	// demoted variable
	.shared .align 4 .b8 _ZZ13Convolution2DPfS_S_iiiiE2Ms[1296];
	ld.param.u64 	%rd1, [_Z13Convolution2DPfS_S_iiii_param_0];
	ld.param.u64 	%rd2, [_Z13Convolution2DPfS_S_iiii_param_2];
	ld.param.u32 	%r10, [_Z13Convolution2DPfS_S_iiii_param_3];
	ld.param.u32 	%r12, [_Z13Convolution2DPfS_S_iiii_param_4];
	ld.param.u32 	%r8, [_Z13Convolution2DPfS_S_iiii_param_5];
	ld.param.u32 	%r9, [_Z13Convolution2DPfS_S_iiii_param_6];
	mov.u32 	%r1, %tid.x;
	mov.u32 	%r2, %tid.y;
	mov.u32 	%r13, %ctaid.y;
	mad.lo.s32 	%r14, %r13, 14, %r2;
	mov.u32 	%r15, %ctaid.x;
	mad.lo.s32 	%r16, %r15, 14, %r1;
	add.s32 	%r5, %r14, -2;
	add.s32 	%r17, %r16, -2;
	setp.lt.u32 	%p1, %r14, 2;
	setp.ge.s32 	%p2, %r5, %r10;
	or.pred  	%p3, %p1, %p2;
	setp.lt.s32 	%p4, %r16, 2;
	or.pred  	%p5, %p4, %p3;
	setp.ge.s32 	%p6, %r17, %r12;
	mov.u32 	%r18, _ZZ13Convolution2DPfS_S_iiiiE2Ms;
	mad.lo.s32 	%r19, %r2, 72, %r18;
	shl.b32 	%r20, %r1, 2;
	add.s32 	%r6, %r19, %r20;
	or.pred  	%p7, %p5, %p6;
	@%p7 bra 	$L__BB0_2;
	cvta.to.global.u64 	%rd3, %rd1;
	mul.lo.s32 	%r22, %r12, %r5;
	cvt.s64.s32 	%rd4, %r22;
	cvt.u64.u32 	%rd5, %r16;
	add.s64 	%rd6, %rd4, %rd5;
	shl.b64 	%rd7, %rd6, 2;
	add.s64 	%rd8, %rd3, %rd7;
	ld.global.f32 	%f78, [%rd8+-8];
	st.shared.f32 	[%r6], %f78;
	bra.uni 	$L__BB0_3;
$L__BB0_2:
	mov.b32 	%r21, 0;
	st.shared.u32 	[%r6], %r21;
	mov.f32 	%f78, 0f00000000;
$L__BB0_3:
	max.u32 	%r24, %r2, %r1;
	setp.gt.u32 	%p8, %r24, 13;
	@%p8 bra 	$L__BB0_6;
	ld.const.f32 	%f5, [Mc];
	fma.rn.f32 	%f6, %f5, %f78, 0f00000000;
	ld.const.f32 	%f7, [Mc+4];
	ld.shared.f32 	%f8, [%r6+4];
	fma.rn.f32 	%f9, %f7, %f8, %f6;
	ld.const.f32 	%f10, [Mc+8];
	ld.shared.f32 	%f11, [%r6+8];
	fma.rn.f32 	%f12, %f10, %f11, %f9;
	ld.const.f32 	%f13, [Mc+12];
	ld.shared.f32 	%f14, [%r6+12];
	fma.rn.f32 	%f15, %f13, %f14, %f12;
	ld.const.f32 	%f16, [Mc+16];
	ld.shared.f32 	%f17, [%r6+16];
	fma.rn.f32 	%f18, %f16, %f17, %f15;
	ld.const.f32 	%f19, [Mc+20];
	ld.shared.f32 	%f20, [%r6+72];
	fma.rn.f32 	%f21, %f19, %f20, %f18;
	ld.const.f32 	%f22, [Mc+24];
	ld.shared.f32 	%f23, [%r6+76];
	fma.rn.f32 	%f24, %f22, %f23, %f21;
	ld.const.f32 	%f25, [Mc+28];
	ld.shared.f32 	%f26, [%r6+80];
	fma.rn.f32 	%f27, %f25, %f26, %f24;
	ld.const.f32 	%f28, [Mc+32];
	ld.shared.f32 	%f29, [%r6+84];
	fma.rn.f32 	%f30, %f28, %f29, %f27;
	ld.const.f32 	%f31, [Mc+36];
	ld.shared.f32 	%f32, [%r6+88];
	fma.rn.f32 	%f33, %f31, %f32, %f30;
	ld.const.f32 	%f34, [Mc+40];
	ld.shared.f32 	%f35, [%r6+144];
	fma.rn.f32 	%f36, %f34, %f35, %f33;
	ld.const.f32 	%f37, [Mc+44];
	ld.shared.f32 	%f38, [%r6+148];
	fma.rn.f32 	%f39, %f37, %f38, %f36;
	ld.const.f32 	%f40, [Mc+48];
	ld.shared.f32 	%f41, [%r6+152];
	fma.rn.f32 	%f42, %f40, %f41, %f39;
	ld.const.f32 	%f43, [Mc+52];
	ld.shared.f32 	%f44, [%r6+156];
	fma.rn.f32 	%f45, %f43, %f44, %f42;
	ld.const.f32 	%f46, [Mc+56];
	ld.shared.f32 	%f47, [%r6+160];
	fma.rn.f32 	%f48, %f46, %f47, %f45;
	ld.const.f32 	%f49, [Mc+60];
	ld.shared.f32 	%f50, [%r6+216];
	fma.rn.f32 	%f51, %f49, %f50, %f48;
	ld.const.f32 	%f52, [Mc+64];
	ld.shared.f32 	%f53, [%r6+220];
	fma.rn.f32 	%f54, %f52, %f53, %f51;
	ld.const.f32 	%f55, [Mc+68];
	ld.shared.f32 	%f56, [%r6+224];
	fma.rn.f32 	%f57, %f55, %f56, %f54;
	ld.const.f32 	%f58, [Mc+72];
	ld.shared.f32 	%f59, [%r6+228];
	fma.rn.f32 	%f60, %f58, %f59, %f57;
	ld.const.f32 	%f61, [Mc+76];
	ld.shared.f32 	%f62, [%r6+232];
	fma.rn.f32 	%f63, %f61, %f62, %f60;
	ld.const.f32 	%f64, [Mc+80];
	ld.shared.f32 	%f65, [%r6+288];
	fma.rn.f32 	%f66, %f64, %f65, %f63;
	ld.const.f32 	%f67, [Mc+84];
	ld.shared.f32 	%f68, [%r6+292];
	fma.rn.f32 	%f69, %f67, %f68, %f66;
	ld.const.f32 	%f70, [Mc+88];
	ld.shared.f32 	%f71, [%r6+296];
	fma.rn.f32 	%f72, %f70, %f71, %f69;
	ld.const.f32 	%f73, [Mc+92];
	ld.shared.f32 	%f74, [%r6+300];
	fma.rn.f32 	%f75, %f73, %f74, %f72;
	ld.const.f32 	%f76, [Mc+96];
	ld.shared.f32 	%f77, [%r6+304];
	fma.rn.f32 	%f3, %f76, %f77, %f75;
	setp.ge.s32 	%p9, %r14, %r8;
	setp.ge.s32 	%p10, %r16, %r9;
	or.pred  	%p11, %p9, %p10;
	@%p11 bra 	$L__BB0_6;
	mad.lo.s32 	%r25, %r9, %r14, %r16;
	cvta.to.global.u64 	%rd9, %rd2;
	mul.wide.s32 	%rd10, %r25, 4;
	add.s64 	%rd11, %rd9, %rd10;
	st.global.f32 	[%rd11], %f3;
$L__BB0_6:
	ret;

}


// ===== COMPILED SASS (sm_100) =====

	.target	sm_100

	.elftype	@"ET_EXEC"


//--------------------- .note.nv.tkinfo           --------------------------
	.section	.note.nv.tkinfo,"",@"SHT_NOTE"
	.sectionflags	@"SHF_NOTE_NV_TKINFO"
	.tkinfo
        /*0018*/ 	.word	0x00000002
        /*0030*/ 	.string	""
        /*0030*/ 	.string	"ptxas"
        /*0030*/ 	.string	"Cuda compilation tools, release 13.0, V13.0.88"
        /*0030*/ 	.string	"Build cuda_13.0.r13.0/compiler.36424714_0"
        /*0030*/ 	.string	"-arch sm_100 -m 64 "



//--------------------- .note.nv.cuinfo           --------------------------
	.section	.note.nv.cuinfo,"",@"SHT_NOTE"
	.sectionflags	@"SHF_NOTE_NV_CUINFO"
        /*0018*/ 	.short	0x0002
        /*001a*/ 	.short	0x0064
        /*001c*/ 	.short	0x0082
	.zero		2


//--------------------- .nv.info                  --------------------------
	.section	.nv.info,"",@"SHT_CUDA_INFO"
	.align	4


	//----- nvinfo : EIATTR_REGCOUNT
	.align		4
        /*0000*/ 	.byte	0x04, 0x2f
        /*0002*/ 	.short	(.L_2 - .L_1)
	.align		4
.L_1:
        /*0004*/ 	.word	index@(_Z13Convolution2DPfS_S_iiii)
        /*0008*/ 	.word	0x00000016


	//----- nvinfo : EIATTR_FRAME_SIZE
	.align		4
.L_2:
        /*000c*/ 	.byte	0x04, 0x11
        /*000e*/ 	.short	(.L_4 - .L_3)
	.align		4
.L_3:
        /*0010*/ 	.word	index@(_Z13Convolution2DPfS_S_iiii)
        /*0014*/ 	.word	0x00000000


	//----- nvinfo : EIATTR_MIN_STACK_SIZE
	.align		4
.L_4:
        /*0018*/ 	.byte	0x04, 0x12
        /*001a*/ 	.short	(.L_6 - .L_5)
	.align		4
.L_5:
        /*001c*/ 	.word	index@(_Z13Convolution2DPfS_S_iiii)
        /*0020*/ 	.word	0x00000000
.L_6:


//--------------------- .nv.compat                --------------------------
	.section	.nv.compat,"",@"SHT_CUDA_COMPAT_INFO"
	.align	4
        /*0000*/ 	.byte	0x02, 0x09, 0x00, 0x00, 0x02, 0x02, 0x01, 0x00, 0x02, 0x05, 0x05, 0x00, 0x03, 0x07, 0x01, 0x01
        /*0010*/ 	.byte	0x02, 0x03, 0x00, 0x00, 0x02, 0x06, 0x01, 0x00, 0x04, 0x0b, 0x08, 0x00, 0x09, 0x00, 0x00, 0x00
        /*0020*/ 	.byte	0x00, 0x00, 0x00, 0x00


//--------------------- .nv.info._Z13Convolution2DPfS_S_iiii --------------------------
	.section	.nv.info._Z13Convolution2DPfS_S_iiii,"",@"SHT_CUDA_INFO"
	.sectionflags	@""
	.align	4


	//----- nvinfo : EIATTR_CUDA_API_VERSION
	.align		4
        /*0000*/ 	.byte	0x04, 0x37
        /*0002*/ 	.short	(.L_8 - .L_7)
.L_7:
        /*0004*/ 	.word	0x00000082


	//----- nvinfo : EIATTR_KPARAM_INFO
	.align		4
.L_8:
        /*0008*/ 	.byte	0x04, 0x17
        /*000a*/ 	.short	(.L_10 - .L_9)
.L_9:
        /*000c*/ 	.word	0x00000000
        /*0010*/ 	.short	0x0006
        /*0012*/ 	.short	0x0024
        /*0014*/ 	.byte	0x00, 0xf0, 0x11, 0x00


	//----- nvinfo : EIATTR_KPARAM_INFO
	.align		4
.L_10:
        /*0018*/ 	.byte	0x04, 0x17
        /*001a*/ 	.short	(.L_12 - .L_11)
.L_11:
        /*001c*/ 	.word	0x00000000
        /*0020*/ 	.short	0x0005
        /*0022*/ 	.short	0x0020
        /*0024*/ 	.byte	0x00, 0xf0, 0x11, 0x00


	//----- nvinfo : EIATTR_KPARAM_INFO
	.align		4
.L_12:
        /*0028*/ 	.byte	0x04, 0x17
        /*002a*/ 	.short	(.L_14 - .L_13)
.L_13:
        /*002c*/ 	.word	0x00000000
        /*0030*/ 	.short	0x0004
        /*0032*/ 	.short	0x001c
        /*0034*/ 	.byte	0x00, 0xf0, 0x11, 0x00


	//----- nvinfo : EIATTR_KPARAM_INFO
	.align		4
.L_14:
        /*0038*/ 	.byte	0x04, 0x17
        /*003a*/ 	.short	(.L_16 - .L_15)
.L_15:
        /*003c*/ 	.word	0x00000000
        /*0040*/ 	.short	0x0003
        /*0042*/ 	.short	0x0018
        /*0044*/ 	.byte	0x00, 0xf0, 0x11, 0x00


	//----- nvinfo : EIATTR_KPARAM_INFO
	.align		4
.L_16:
        /*0048*/ 	.byte	0x04, 0x17
        /*004a*/ 	.short	(.L_18 - .L_17)
.L_17:
        /*004c*/ 	.word	0x00000000
        /*0050*/ 	.short	0x0002
        /*0052*/ 	.short	0x0010
        /*0054*/ 	.byte	0x00, 0xf5, 0x21, 0x00


	//----- nvinfo : EIATTR_KPARAM_INFO
	.align		4
.L_18:
        /*0058*/ 	.byte	0x04, 0x17
        /*005a*/ 	.short	(.L_20 - .L_19)
.L_19:
        /*005c*/ 	.word	0x00000000
        /*0060*/ 	.short	0x0001
        /*0062*/ 	.short	0x0008
        /*0064*/ 	.byte	0x00, 0xf5, 0x21, 0x00


	//----- nvinfo : EIATTR_KPARAM_INFO
	.align		4
.L_20:
        /*0068*/ 	.byte	0x04, 0x17
        /*006a*/ 	.short	(.L_22 - .L_21)
.L_21:
        /*006c*/ 	.word	0x00000000
        /*0070*/ 	.short	0x0000
        /*0072*/ 	.short	0x0000
        /*0074*/ 	.byte	0x00, 0xf5, 0x21, 0x00


	//----- nvinfo : EIATTR_SPARSE_MMA_MASK
	.align		4
.L_22:
        /*0078*/ 	.byte	0x03, 0x50
        /*007a*/ 	.short	0x0000


	//----- nvinfo : EIATTR_MAXREG_COUNT
	.align		4
        /*007c*/ 	.byte	0x03, 0x1b
        /*007e*/ 	.short	0x00ff


	//----- nvinfo : EIATTR_MERCURY_ISA_VERSION
	.align		4
        /*0080*/ 	.byte	0x03, 0x5f
        /*0082*/ 	.short	0x0101


	//----- nvinfo : EIATTR_VRC_CTA_INIT_COUNT
	.align		4
        /*0084*/ 	.byte	0x02, 0x4a
	.zero		1
	.zero		1


	//----- nvinfo : EIATTR_EXIT_INSTR_OFFSETS
	.align		4
        /*0088*/ 	.byte	0x04, 0x1c
        /*008a*/ 	.short	(.L_24 - .L_23)


	//   ....[0]....
.L_23:
        /*008c*/ 	.word	0x000001f0


	//   ....[1]....
        /*0090*/ 	.word	0x000005c0


	//   ....[2]....
        /*0094*/ 	.word	0x00000610


	//----- nvinfo : EIATTR_CBANK_PARAM_SIZE
	.align		4
.L_24:
        /*0098*/ 	.byte	0x03, 0x19
        /*009a*/ 	.short	0x0028


	//----- nvinfo : EIATTR_PARAM_CBANK
	.align		4
        /*009c*/ 	.byte	0x04, 0x0a
        /*009e*/ 	.short	(.L_26 - .L_25)
	.align		4
.L_25:
        /*00a0*/ 	.word	index@(.nv.constant0._Z13Convolution2DPfS_S_iiii)
        /*00a4*/ 	.short	0x0380
        /*00a6*/ 	.short	0x0028


	//----- nvinfo : EIATTR_SW_WAR
	.align		4
.L_26:
        /*00a8*/ 	.byte	0x04, 0x36
        /*00aa*/ 	.short	(.L_28 - .L_27)
.L_27:
        /*00ac*/ 	.word	0x00000008
.L_28:


//--------------------- .nv.callgraph             --------------------------
	.section	.nv.callgraph,"",@"SHT_CUDA_CALLGRAPH"
	.align	4
	.sectionentsize	8
	.align		4
        /*0000*/ 	.word	0x00000000
	.align		4
        /*0004*/ 	.word	0xffffffff
	.align		4
        /*0008*/ 	.word	0x00000000
	.align		4
        /*000c*/ 	.word	0xfffffffe
	.align		4
        /*0010*/ 	.word	0x00000000
	.align		4
        /*0014*/ 	.word	0xfffffffd
	.align		4
        /*0018*/ 	.word	0x00000000
	.align		4
        /*001c*/ 	.word	0xfffffffc


//--------------------- .nv.constant3             --------------------------
	.section	.nv.constant3,"a",@progbits
	.align	4
.nv.constant3:
	.type		Mc,@object
	.size		Mc,(.L_0 - Mc)
Mc:
	.zero		100
.L_0:


//--------------------- .text._Z13Convolution2DPfS_S_iiii --------------------------
	.section	.text._Z13Convolution2DPfS_S_iiii,"ax",@progbits
	.align	128
        .global         _Z13Convolution2DPfS_S_iiii
        .type           _Z13Convolution2DPfS_S_iiii,@function
        .size           _Z13Convolution2DPfS_S_iiii,(.L_x_1 - _Z13Convolution2DPfS_S_iiii)
        .other          _Z13Convolution2DPfS_S_iiii,@"STO_CUDA_ENTRY STV_DEFAULT"
_Z13Convolution2DPfS_S_iiii:
.text._Z13Convolution2DPfS_S_iiii:
[----:B------:R-:W-:Y:S01]  /*0000*/  LDC R1, c[0x0][0x37c] ;  /* 0x0000df00ff017b82 */ /* 0x000fe20000000800 */
[----:B------:R-:W0:Y:S01]  /*0010*/  S2R R8, SR_TID.Y ;  /* 0x0000000000087919 */ /* 0x000e220000002200 */
[----:B------:R-:W1:Y:S01]  /*0020*/  LDCU.64 UR4, c[0x0][0x398] ;  /* 0x00007300ff0477ac */ /* 0x000e620008000a00 */
[----:B------:R-:W0:Y:S01]  /*0030*/  S2R R3, SR_CTAID.Y ;  /* 0x0000000000037919 */ /* 0x000e220000002600 */
[----:B------:R-:W2:Y:S01]  /*0040*/  S2R R9, SR_TID.X ;  /* 0x0000000000097919 */ /* 0x000ea20000002100 */
[----:B------:R-:W2:Y:S01]  /*0050*/  S2R R4, SR_CTAID.X ;  /* 0x0000000000047919 */ /* 0x000ea20000002500 */
[----:B0-----:R-:W-:-:S05]  /*0060*/  IMAD R2, R3, 0xe, R8 ;  /* 0x0000000e03027824 */ /* 0x001fca00078e0208 */
[----:B------:R-:W-:Y:S01]  /*0070*/  IADD3 R0, PT, PT, R2, -0x2, RZ ;  /* 0xfffffffe02007810 */ /* 0x000fe20007ffe0ff */
[----:B--2---:R-:W-:-:S03]  /*0080*/  IMAD R3, R4, 0xe, R9 ;  /* 0x0000000e04037824 */ /* 0x004fc600078e0209 */
[----:B-1----:R-:W-:-:S04]  /*0090*/  ISETP.GE.AND P0, PT, R0, UR4, PT ;  /* 0x0000000400007c0c */ /* 0x002fc8000bf06270 */
[----:B------:R-:W-:Y:S02]  /*00a0*/  ISETP.LT.U32.OR P0, PT, R2, 0x2, P0 ;  /* 0x000000020200780c */ /* 0x000fe40000701470 */
[C---:B------:R-:W-:Y:S02]  /*00b0*/  IADD3 R4, PT, PT, R3.reuse, -0x2, RZ ;  /* 0xfffffffe03047810 */ /* 0x040fe40007ffe0ff */
[----:B------:R-:W-:-:S04]  /*00c0*/  ISETP.LT.OR P0, PT, R3, 0x2, P0 ;  /* 0x000000020300780c */ /* 0x000fc80000701670 */
[----:B------:R-:W-:-:S13]  /*00d0*/  ISETP.GE.OR P0, PT, R4, UR5, P0 ;  /* 0x0000000504007c0c */ /* 0x000fda0008706670 */
[----:B------:R-:W0:Y:S01]  /*00e0*/  @!P0 LDC.64 R6, c[0x0][0x380] ;  /* 0x0000e000ff068b82 */ /* 0x000e220000000a00 */
[----:B------:R-:W-:Y:S01]  /*00f0*/  @!P0 IMAD R0, R0, UR5, RZ ;  /* 0x0000000500008c24 */ /* 0x000fe2000f8e02ff */
[----:B------:R-:W1:Y:S04]  /*0100*/  LDCU.64 UR4, c[0x0][0x358] ;  /* 0x00006b00ff0477ac */ /* 0x000e680008000a00 */
[----:B------:R-:W-:-:S04]  /*0110*/  @!P0 IADD3 R4, P1, PT, R3, R0, RZ ;  /* 0x0000000003048210 */ /* 0x000fc80007f3e0ff */
[----:B------:R-:W-:Y:S02]  /*0120*/  @!P0 LEA.HI.X.SX32 R0, R0, RZ, 0x1, P1 ;  /* 0x000000ff00008211 */ /* 0x000fe400008f0eff */
[----:B0-----:R-:W-:-:S04]  /*0130*/  @!P0 LEA R6, P1, R4, R6, 0x2 ;  /* 0x0000000604068211 */ /* 0x001fc800078210ff */
[----:B------:R-:W-:-:S05]  /*0140*/  @!P0 LEA.HI.X R7, R4, R7, R0, 0x2, P1 ;  /* 0x0000000704078211 */ /* 0x000fca00008f1400 */
[----:B-1----:R-:W2:Y:S01]  /*0150*/  @!P0 LDG.E R0, desc[UR4][R6.64+-0x8] ;  /* 0xfffff80406008981 */ /* 0x002ea2000c1e1900 */
[----:B------:R-:W-:Y:S01]  /*0160*/  MOV R4, 0x400 ;  /* 0x0000040000047802 */ /* 0x000fe20000000f00 */
[----:B------:R-:W0:Y:S03]  /*0170*/  S2R R5, SR_CgaCtaId ;  /* 0x0000000000057919 */ /* 0x000e260000008800 */
[----:B0-----:R-:W-:Y:S02]  /*0180*/  LEA R4, R5, R4, 0x18 ;  /* 0x0000000405047211 */ /* 0x001fe400078ec0ff */
[----:B------:R-:W-:-:S03]  /*0190*/  VIMNMX.U32 R5, PT, PT, R9, R8, !PT ;  /* 0x0000000809057248 */ /* 0x000fc60007fe0000 */
[----:B------:R-:W-:Y:S01]  /*01a0*/  IMAD R4, R8, 0x48, R4 ;  /* 0x0000004808047824 */ /* 0x000fe200078e0204 */
[----:B------:R-:W-:-:S04]  /*01b0*/  ISETP.GT.U32.AND P1, PT, R5, 0xd, PT ;  /* 0x0000000d0500780c */ /* 0x000fc80003f24070 */
[----:B------:R-:W-:-:S05]  /*01c0*/  LEA R5, R9, R4, 0x2 ;  /* 0x0000000409057211 */ /* 0x000fca00078e10ff */
[----:B--2---:R0:W-:Y:S04]  /*01d0*/  @!P0 STS [R5], R0 ;  /* 0x0000000005008388 */ /* 0x0041e80000000800 */
[----:B------:R0:W-:Y:S01]  /*01e0*/  @P0 STS [R5], RZ ;  /* 0x000000ff05000388 */ /* 0x0001e20000000800 */
[----:B------:R-:W-:Y:S05]  /*01f0*/  @P1 EXIT ;  /* 0x000000000000194d */ /* 0x000fea0003800000 */
[----:B------:R-:W1:Y:S01]  /*0200*/  LDS R7, [R5+0x4] ;  /* 0x0000040005077984 */ /* 0x000e620000000800 */
[----:B------:R-:W2:Y:S01]  /*0210*/  LDCU.128 UR8, c[0x3][URZ] ;  /* 0x00c00000ff0877ac */ /* 0x000ea20008000c00 */
[----:B0-----:R-:W-:Y:S02]  /*0220*/  @P0 MOV R0, RZ ;  /* 0x000000ff00000202 */ /* 0x001fe40000000f00 */
[----:B------:R-:W0:Y:S01]  /*0230*/  LDS R8, [R5+0x8] ;  /* 0x0000080005087984 */ /* 0x000e220000000800 */
[----:B------:R-:W3:Y:S03]  /*0240*/  LDCU.128 UR12, c[0x3][0x10] ;  /* 0x00c00200ff0c77ac */ /* 0x000ee60008000c00 */
[----:B------:R-:W4:Y:S01]  /*0250*/  LDS R9, [R5+0xc] ;  /* 0x00000c0005097984 */ /* 0x000f220000000800 */
[----:B------:R-:W5:Y:S03]  /*0260*/  LDCU.64 UR16, c[0x0][0x3a0] ;  /* 0x00007400ff1077ac */ /* 0x000f660008000a00 */
[----:B------:R-:W3:Y:S01]  /*0270*/  LDS R10, [R5+0x10] ;  /* 0x00001000050a7984 */ /* 0x000ee20000000800 */
[----:B------:R-:W3:Y:S03]  /*0280*/  LDCU UR6, c[0x3][0x60] ;  /* 0x00c00c00ff0677ac */ /* 0x000ee60008000800 */
[----:B------:R-:W3:Y:S01]  /*0290*/  LDS R11, [R5+0x48] ;  /* 0x00004800050b7984 */ /* 0x000ee20000000800 */
[----:B--2---:R-:W-:-:S03]  /*02a0*/  FFMA R6, R0, UR8, RZ ;  /* 0x0000000800067c23 */ /* 0x004fc600080000ff */
[----:B------:R-:W2:Y:S04]  /*02b0*/  LDS R12, [R5+0x4c] ;  /* 0x00004c00050c7984 */ /* 0x000ea80000000800 */
[----:B------:R-:W2:Y:S01]  /*02c0*/  LDS R13, [R5+0x50] ;  /* 0x00005000050d7984 */ /* 0x000ea20000000800 */
[----:B-----5:R-:W-:-:S03]  /*02d0*/  ISETP.GE.AND P0, PT, R3, UR17, PT ;  /* 0x0000001103007c0c */ /* 0x020fc6000bf06270 */
[----:B------:R-:W5:Y:S01]  /*02e0*/  LDS R14, [R5+0x54] ;  /* 0x00005400050e7984 */ /* 0x000f620000000800 */
[----:B------:R-:W-:-:S03]  /*02f0*/  ISETP.GE.OR P0, PT, R2, UR16, P0 ;  /* 0x0000001002007c0c */ /* 0x000fc60008706670 */
[----:B------:R-:W5:Y:S04]  /*0300*/  LDS R4, [R5+0x58] ;  /* 0x0000580005047984 */ /* 0x000f680000000800 */
[----:B------:R-:W5:Y:S01]  /*0310*/  LDS R0, [R5+0x90] ;  /* 0x0000900005007984 */ /* 0x000f620000000800 */
[----:B-1----:R-:W-:-:S03]  /*0320*/  FFMA R7, R7, UR9, R6 ;  /* 0x0000000907077c23 */ /* 0x002fc60008000006 */
[----:B------:R-:W-:Y:S01]  /*0330*/  LDS R15, [R5+0x120] ;  /* 0x00012000050f7984 */ /* 0x000fe20000000800 */
[----:B0-----:R-:W-:-:S03]  /*0340*/  FFMA R8, R8, UR10, R7 ;  /* 0x0000000a08087c23 */ /* 0x001fc60008000007 */
[----:B------:R-:W0:Y:S01]  /*0350*/  LDS R6, [R5+0x94] ;  /* 0x0000940005067984 */ /* 0x000e220000000800 */
[----:B----4-:R-:W-:-:S03]  /*0360*/  FFMA R9, R9, UR11, R8 ;  /* 0x0000000b09097c23 */ /* 0x010fc60008000008 */
[----:B------:R-:W1:Y:S01]  /*0370*/  LDS R7, [R5+0x98] ;  /* 0x0000980005077984 */ /* 0x000e620000000800 */
[----:B------:R-:W5:Y:S01]  /*0380*/  LDCU.128 UR8, c[0x3][0x20] ;  /* 0x00c00400ff0877ac */ /* 0x000f620008000c00 */
[----:B---3--:R-:W-:Y:S02]  /*0390*/  FFMA R10, R10, UR12, R9 ;  /* 0x0000000c0a0a7c23 */ /* 0x008fe40008000009 */
[----:B------:R-:W3:Y:S02]  /*03a0*/  LDS R8, [R5+0x9c] ;  /* 0x00009c0005087984 */ /* 0x000ee40000000800 */
[----:B------:R-:W-:Y:S02]  /*03b0*/  FFMA R11, R11, UR13, R10 ;  /* 0x0000000d0b0b7c23 */ /* 0x000fe4000800000a */
[----:B------:R-:W4:Y:S02]  /*03c0*/  LDS R9, [R5+0xa0] ;  /* 0x0000a00005097984 */ /* 0x000f240000000800 */
[----:B--2---:R-:W-:-:S02]  /*03d0*/  FFMA R12, R12, UR14, R11 ;  /* 0x0000000e0c0c7c23 */ /* 0x004fc4000800000b */
[----:B------:R-:W2:Y:S02]  /*03e0*/  LDS R10, [R5+0xd8] ;  /* 0x0000d800050a7984 */ /* 0x000ea40000000800 */
[----:B------:R-:W-:Y:S02]  /*03f0*/  FFMA R13, R13, UR15, R12 ;  /* 0x0000000f0d0d7c23 */ /* 0x000fe4000800000c */
[----:B------:R-:W2:Y:S01]  /*0400*/  LDS R11, [R5+0xdc] ;  /* 0x0000dc00050b7984 */ /* 0x000ea20000000800 */
[----:B------:R-:W1:Y:S01]  /*0410*/  LDCU.128 UR12, c[0x3][0x30] ;  /* 0x00c00600ff0c77ac */ /* 0x000e620008000c00 */
[----:B-----5:R-:W-:Y:S02]  /*0420*/  FFMA R13, R14, UR8, R13 ;  /* 0x000000080e0d7c23 */ /* 0x020fe4000800000d */
[----:B------:R-:W5:Y:S02]  /*0430*/  LDS R12, [R5+0xe0] ;  /* 0x0000e000050c7984 */ /* 0x000f640000000800 */
[----:B------:R-:W-:-:S02]  /*0440*/  FFMA R13, R4, UR9, R13 ;  /* 0x00000009040d7c23 */ /* 0x000fc4000800000d */
[----:B------:R-:W5:Y:S02]  /*0450*/  LDS R14, [R5+0xe4] ;  /* 0x0000e400050e7984 */ /* 0x000f640000000800 */
[----:B------:R-:W-:Y:S02]  /*0460*/  FFMA R13, R0, UR10, R13 ;  /* 0x0000000a000d7c23 */ /* 0x000fe4000800000d */
[----:B------:R-:W5:Y:S04]  /*0470*/  LDS R4, [R5+0xe8] ;  /* 0x0000e80005047984 */ /* 0x000f680000000800 */
[----:B------:R-:W-:Y:S01]  /*0480*/  LDS R17, [R5+0x128] ;  /* 0x0001280005117984 */ /* 0x000fe20000000800 */
[----:B0-----:R-:W-:Y:S01]  /*0490*/  FFMA R6, R6, UR11, R13 ;  /* 0x0000000b06067c23 */ /* 0x001fe2000800000d */
[----:B------:R-:W0:Y:S02]  /*04a0*/  LDCU.128 UR8, c[0x3][0x40] ;  /* 0x00c00800ff0877ac */ /* 0x000e240008000c00 */
[----:B------:R-:W5:Y:S01]  /*04b0*/  LDS R13, [R5+0x124] ;  /* 0x00012400050d7984 */ /* 0x000f620000000800 */
[----:B-1----:R-:W-:-:S03]  /*04c0*/  FFMA R7, R7, UR12, R6 ;  /* 0x0000000c07077c23 */ /* 0x002fc60008000006 */
[----:B------:R-:W-:Y:S01]  /*04d0*/  LDS R19, [R5+0x130] ;  /* 0x0001300005137984 */ /* 0x000fe20000000800 */
[----:B---3--:R-:W-:-:S03]  /*04e0*/  FFMA R8, R8, UR13, R7 ;  /* 0x0000000d08087c23 */ /* 0x008fc60008000007 */
[----:B------:R-:W1:Y:S01]  /*04f0*/  LDS R7, [R5+0x12c] ;  /* 0x00012c0005077984 */ /* 0x000e620000000800 */
[----:B----4-:R-:W-:-:S04]  /*0500*/  FFMA R9, R9, UR14, R8 ;  /* 0x0000000e09097c23 */ /* 0x010fc80008000008 */
[----:B--2---:R-:W-:Y:S01]  /*0510*/  FFMA R10, R10, UR15, R9 ;  /* 0x0000000f0a0a7c23 */ /* 0x004fe20008000009 */
[----:B------:R-:W2:Y:S03]  /*0520*/  LDCU.128 UR12, c[0x3][0x50] ;  /* 0x00c00a00ff0c77ac */ /* 0x000ea60008000c00 */
[----:B0-----:R-:W-:-:S04]  /*0530*/  FFMA R11, R11, UR8, R10 ;  /* 0x000000080b0b7c23 */ /* 0x001fc8000800000a */
[----:B-----5:R-:W-:-:S04]  /*0540*/  FFMA R11, R12, UR9, R11 ;  /* 0x000000090c0b7c23 */ /* 0x020fc8000800000b */
[----:B------:R-:W-:-:S04]  /*0550*/  FFMA R11, R14, UR10, R11 ;  /* 0x0000000a0e0b7c23 */ /* 0x000fc8000800000b */
[----:B------:R-:W-:-:S04]  /*0560*/  FFMA R4, R4, UR11, R11 ;  /* 0x0000000b04047c23 */ /* 0x000fc8000800000b */
[----:B--2---:R-:W-:-:S04]  /*0570*/  FFMA R4, R15, UR12, R4 ;  /* 0x0000000c0f047c23 */ /* 0x004fc80008000004 */
[----:B------:R-:W-:-:S04]  /*0580*/  FFMA R4, R13, UR13, R4 ;  /* 0x0000000d0d047c23 */ /* 0x000fc80008000004 */
[----:B------:R-:W-:-:S04]  /*0590*/  FFMA R4, R17, UR14, R4 ;  /* 0x0000000e11047c23 */ /* 0x000fc80008000004 */
[----:B-1----:R-:W-:-:S04]  /*05a0*/  FFMA R4, R7, UR15, R4 ;  /* 0x0000000f07047c23 */ /* 0x002fc80008000004 */
[----:B------:R-:W-:Y:S01]  /*05b0*/  FFMA R19, R19, UR6, R4 ;  /* 0x0000000613137c23 */ /* 0x000fe20008000004 */
[----:B------:R-:W-:Y:S06]  /*05c0*/  @P0 EXIT ;  /* 0x000000000000094d */ /* 0x000fec0003800000 */
[----:B------:R-:W0:Y:S01]  /*05d0*/  LDC.64 R4, c[0x0][0x390] ;  /* 0x0000e400ff047b82 */ /* 0x000e220000000a00 */
[----:B------:R-:W-:-:S04]  /*05e0*/  IMAD R3, R2, UR17, R3 ;  /* 0x0000001102037c24 */ /* 0x000fc8000f8e0203 */
[----:B0-----:R-:W-:-:S05]  /*05f0*/  IMAD.WIDE R2, R3, 0x4, R4 ;  /* 0x0000000403027825 */ /* 0x001fca00078e0204 */
[----:B------:R-:W-:Y:S01]  /*0600*/  STG.E desc[UR4][R2.64], R19 ;  /* 0x0000001302007986 */ /* 0x000fe2000c101904 */
[----:B------:R-:W-:Y:S05]  /*0610*/  EXIT ;  /* 0x000000000000794d */ /* 0x000fea0003800000 */
.L_x_0:
[----:B------:R-:W-:-:S00]  /*0620*/  BRA `(.L_x_0) ;  /* 0xfffffffc00fc7947 */ /* 0x000fc0000383ffff */
[----:B------:R-:W-:-:S00]  /*0630*/  NOP ;  /* 0x0000000000007918 */ /* 0x000fc00000000000 */
        /* <DEDUP_REMOVED lines=12> */
.L_x_1:


//--------------------- .nv.shared._Z13Convolution2DPfS_S_iiii --------------------------
	.section	.nv.shared._Z13Convolution2DPfS_S_iiii,"aw",@nobits
	.sectionflags	@""
	.align	4
.nv.shared._Z13Convolution2DPfS_S_iiii:
	.zero		2320


//--------------------- .nv.shared.reserved.0     --------------------------
	.section	.nv.shared.reserved.0,"aw",@nobits
	.weak		__nv_reservedSMEM_offset_0_alias
	.size		__nv_reservedSMEM_offset_0_alias, 0, 64
	.other		__nv_reservedSMEM_offset_0_alias,@"STO_CUDA_RESERVED_SHARED STV_DEFAULT"
__nv_reservedSMEM_offset_0_alias:
	.zero		0
	.zero		64


//--------------------- .nv.constant0._Z13Convolution2DPfS_S_iiii --------------------------
	.section	.nv.constant0._Z13Convolution2DPfS_S_iiii,"a",@progbits
	.sectionflags	@""
	.align	4
.nv.constant0._Z13Convolution2DPfS_S_iiii:
	.zero		936


//--------------------- SYMBOLS --------------------------

	.type		.nv.reservedSmem.offset0,@object
	.size		.nv.reservedSmem.offset0,0x4
	.type		.nv.reservedSmem.cap,@object
	.size		.nv.reservedSmem.cap,0x4
